//
// Generated by NVIDIA NVVM Compiler
//
// Compiler Build ID: CL-36424714
// Cuda compilation tools, release 13.0, V13.0.88
// Based on NVVM 20.0.0
//

.version 9.0
.target sm_100
.address_size 64

	// .globl	rtruncnorm_kernel
.extern .func  (.param .b32 func_retval0) vprintf
(
	.param .b64 vprintf_param_0,
	.param .b64 vprintf_param_1
)
;
.global .align 4 .b8 precalc_xorwow_matrix[102400];
.global .align 4 .b8 precalc_xorwow_offset_matrix[102400];
.global .align 4 .b8 mrg32k3aM1[2304];
.global .align 4 .b8 mrg32k3aM2[2304];
.global .align 4 .b8 mrg32k3aM1SubSeq[2016];
.global .align 4 .b8 mrg32k3aM2SubSeq[2016];
.global .align 4 .b8 mrg32k3aM1Seq[2304];
.global .align 4 .b8 mrg32k3aM2Seq[2304];
.const .align 8 .b8 __cr_lgamma_table[72];
.global .align 1 .b8 $str[120] = {72, 101, 108, 108, 111, 32, 119, 111, 114, 108, 100, 33, 32, 77, 121, 32, 98, 108, 111, 99, 107, 32, 105, 110, 100, 101, 120, 32, 105, 115, 32, 40, 37, 100, 44, 37, 100, 41, 32, 91, 71, 114, 105, 100, 32, 100, 105, 109, 115, 61, 40, 37, 100, 44, 37, 100, 41, 93, 44, 32, 51, 68, 45, 116, 104, 114, 101, 97, 100, 32, 105, 110, 100, 101, 120, 32, 119, 105, 116, 104, 105, 110, 32, 98, 108, 111, 99, 107, 61, 40, 37, 100, 44, 37, 100, 44, 37, 100, 41, 32, 61, 62, 32, 116, 104, 114, 101, 97, 100, 32, 105, 110, 100, 101, 120, 61, 37, 100, 10};
.global .align 1 .b8 $str$1[169] = {72, 101, 108, 108, 111, 32, 119, 111, 114, 108, 100, 33, 32, 77, 121, 32, 98, 108, 111, 99, 107, 32, 105, 110, 100, 101, 120, 32, 105, 115, 32, 40, 37, 100, 44, 37, 100, 41, 32, 91, 71, 114, 105, 100, 32, 100, 105, 109, 115, 61, 40, 37, 100, 44, 37, 100, 41, 93, 44, 32, 51, 68, 45, 116, 104, 114, 101, 97, 100, 32, 105, 110, 100, 101, 120, 32, 119, 105, 116, 104, 105, 110, 32, 98, 108, 111, 99, 107, 61, 40, 37, 100, 44, 37, 100, 44, 37, 100, 41, 32, 61, 62, 32, 116, 104, 114, 101, 97, 100, 32, 105, 110, 100, 101, 120, 61, 37, 100, 32, 91, 35, 35, 35, 32, 116, 104, 105, 115, 32, 116, 104, 114, 101, 97, 100, 32, 119, 111, 117, 108, 100, 32, 110, 111, 116, 32, 98, 101, 32, 117, 115, 101, 100, 32, 102, 111, 114, 32, 78, 61, 37, 100, 32, 35, 35, 35, 93, 10};

.visible .entry rtruncnorm_kernel(
	.param .u64 .ptr .align 1 rtruncnorm_kernel_param_0,
	.param .u32 rtruncnorm_kernel_param_1,
	.param .u64 .ptr .align 1 rtruncnorm_kernel_param_2,
	.param .u64 .ptr .align 1 rtruncnorm_kernel_param_3,
	.param .u64 .ptr .align 1 rtruncnorm_kernel_param_4,
	.param .u64 .ptr .align 1 rtruncnorm_kernel_param_5,
	.param .u32 rtruncnorm_kernel_param_6,
	.param .u32 rtruncnorm_kernel_param_7,
	.param .u32 rtruncnorm_kernel_param_8,
	.param .u32 rtruncnorm_kernel_param_9,
	.param .u32 rtruncnorm_kernel_param_10,
	.param .u32 rtruncnorm_kernel_param_11,
	.param .u32 rtruncnorm_kernel_param_12,
	.param .u32 rtruncnorm_kernel_param_13
)
{
	.local .align 8 .b8 	__local_depot0[40];
	.reg .b64 	%SP;
	.reg .b64 	%SPL;
	.reg .pred 	%p<2>;
	.reg .b32 	%r<21>;
	.reg .b64 	%rd<9>;

	mov.u64 	%SPL, __local_depot0;
	cvta.local.u64 	%SP, %SPL;
	add.u64 	%rd2, %SP, 0;
	add.u64 	%rd1, %SPL, 0;
	mov.u32 	%r1, %ctaid.x;
	mov.u32 	%r2, %ctaid.y;
	mov.u32 	%r3, %nctaid.x;
	mad.lo.s32 	%r7, %r2, %r3, %r1;
	mov.u32 	%r8, %ntid.x;
	mov.u32 	%r9, %ntid.y;
	mov.u32 	%r10, %ntid.z;
	mov.u32 	%r11, %tid.z;
	mov.u32 	%r4, %tid.y;
	mov.u32 	%r5, %tid.x;
	mad.lo.s32 	%r12, %r7, %r10, %r11;
	mad.lo.s32 	%r13, %r12, %r9, %r4;
	mad.lo.s32 	%r6, %r13, %r8, %r5;
	setp.gt.s32 	%p1, %r6, 19999;
	@%p1 bra 	$L__BB0_2;
	mov.u32 	%r18, %nctaid.y;
	st.local.v2.u32 	[%rd1], {%r1, %r2};
	st.local.v2.u32 	[%rd1+8], {%r3, %r18};
	st.local.v2.u32 	[%rd1+16], {%r5, %r4};
	st.local.v2.u32 	[%rd1+24], {%r4, %r6};
	mov.u64 	%rd6, $str;
	cvta.global.u64 	%rd7, %rd6;
	{ // callseq 1, 0
	.param .b64 param0;
	st.param.b64 	[param0], %rd7;
	.param .b64 param1;
	st.param.b64 	[param1], %rd2;
	.param .b32 retval0;
	call.uni (retval0), 
	vprintf, 
	(
	param0, 
	param1
	);
	ld.param.b32 	%r19, [retval0];
	} // callseq 1
	bra.uni 	$L__BB0_3;
$L__BB0_2:
	mov.u32 	%r14, %nctaid.y;
	st.local.v2.u32 	[%rd1], {%r1, %r2};
	st.local.v2.u32 	[%rd1+8], {%r3, %r14};
	st.local.v2.u32 	[%rd1+16], {%r5, %r4};
	st.local.v2.u32 	[%rd1+24], {%r4, %r6};
	mov.b32 	%r15, 20000;
	st.local.u32 	[%rd1+32], %r15;
	mov.u64 	%rd3, $str$1;
	cvta.global.u64 	%rd4, %rd3;
	{ // callseq 0, 0
	.param .b64 param0;
	st.param.b64 	[param0], %rd4;
	.param .b64 param1;
	st.param.b64 	[param1], %rd2;
	.param .b32 retval0;
	call.uni (retval0), 
	vprintf, 
	(
	param0, 
	param1
	);
	ld.param.b32 	%r16, [retval0];
	} // callseq 0
$L__BB0_3:
	ret;

}


// ===== COMPILED SASS (sm_100) =====

	.target	sm_100

	.elftype	@"ET_EXEC"


//--------------------- .note.nv.tkinfo           --------------------------
	.section	.note.nv.tkinfo,"",@"SHT_NOTE"
	.sectionflags	@"SHF_NOTE_NV_TKINFO"
	.tkinfo
        /*0018*/ 	.word	0x00000002
        /*0030*/ 	.string	""
        /*0030*/ 	.string	"ptxas"
        /*0030*/ 	.string	"Cuda compilation tools, release 13.0, V13.0.88"
        /*0030*/ 	.string	"Build cuda_13.0.r13.0/compiler.36424714_0"
        /*0030*/ 	.string	"-arch sm_100 -m 64 "



//--------------------- .note.nv.cuinfo           --------------------------
	.section	.note.nv.cuinfo,"",@"SHT_NOTE"
	.sectionflags	@"SHF_NOTE_NV_CUINFO"
        /*0018*/ 	.short	0x0002
        /*001a*/ 	.short	0x0064
        /*001c*/ 	.short	0x0082
	.zero		2


//--------------------- .nv.info                  --------------------------
	.section	.nv.info,"",@"SHT_CUDA_INFO"
	.align	4


	//----- nvinfo : EIATTR_REGCOUNT
	.align		4
        /*0000*/ 	.byte	0x04, 0x2f
        /*0002*/ 	.short	(.L_12 - .L_11)
	.align		4
.L_11:
        /*0004*/ 	.word	index@(rtruncnorm_kernel)
        /*0008*/ 	.word	0x00000018


	//----- nvinfo : EIATTR_FRAME_SIZE
	.align		4
.L_12:
        /*000c*/ 	.byte	0x04, 0x11
        /*000e*/ 	.short	(.L_14 - .L_13)
	.align		4
.L_13:
        /*0010*/ 	.word	index@(rtruncnorm_kernel)
        /*0014*/ 	.word	0x00000028


	//----- nvinfo : EIATTR_MIN_STACK_SIZE
	.align		4
.L_14:
        /*0018*/ 	.byte	0x04, 0x12
        /*001a*/ 	.short	(.L_16 - .L_15)
	.align		4
.L_15:
        /*001c*/ 	.word	index@(rtruncnorm_kernel)
        /*0020*/ 	.word	0x00000028
.L_16:


//--------------------- .nv.compat                --------------------------
	.section	.nv.compat,"",@"SHT_CUDA_COMPAT_INFO"
	.align	4
        /*0000*/ 	.byte	0x02, 0x09, 0x00, 0x00, 0x02, 0x02, 0x01, 0x00, 0x02, 0x05, 0x05, 0x00, 0x03, 0x07, 0x01, 0x01
        /*0010*/ 	.byte	0x02, 0x03, 0x00, 0x00, 0x02, 0x06, 0x01, 0x00, 0x04, 0x0b, 0x08, 0x00, 0x09, 0x00, 0x00, 0x00
        /*0020*/ 	.byte	0x00, 0x00, 0x00, 0x00


//--------------------- .nv.info.rtruncnorm_kernel --------------------------
	.section	.nv.info.rtruncnorm_kernel,"",@"SHT_CUDA_INFO"
	.sectionflags	@""
	.align	4


	//----- nvinfo : EIATTR_CUDA_API_VERSION
	.align		4
        /*0000*/ 	.byte	0x04, 0x37
        /*0002*/ 	.short	(.L_18 - .L_17)
.L_17:
        /*0004*/ 	.word	0x00000082


	//----- nvinfo : EIATTR_KPARAM_INFO
	.align		4
.L_18:
        /*0008*/ 	.byte	0x04, 0x17
        /*000a*/ 	.short	(.L_20 - .L_19)
.L_19:
        /*000c*/ 	.word	0x00000000
        /*0010*/ 	.short	0x000d
        /*0012*/ 	.short	0x004c
        /*0014*/ 	.byte	0x00, 0xf0, 0x11, 0x00


	//----- nvinfo : EIATTR_KPARAM_INFO
	.align		4
.L_20:
        /*0018*/ 	.byte	0x04, 0x17
        /*001a*/ 	.short	(.L_22 - .L_21)
.L_21:
        /*001c*/ 	.word	0x00000000
        /*0020*/ 	.short	0x000c
        /*0022*/ 	.short	0x0048
        /*0024*/ 	.byte	0x00, 0xf0, 0x11, 0x00


	//----- nvinfo : EIATTR_KPARAM_INFO
	.align		4
.L_22:
        /*0028*/ 	.byte	0x04, 0x17
        /*002a*/ 	.short	(.L_24 - .L_23)
.L_23:
        /*002c*/ 	.word	0x00000000
        /*0030*/ 	.short	0x000b
        /*0032*/ 	.short	0x0044
        /*0034*/ 	.byte	0x00, 0xf0, 0x11, 0x00


	//----- nvinfo : EIATTR_KPARAM_INFO
	.align		4
.L_24:
        /*0038*/ 	.byte	0x04, 0x17
        /*003a*/ 	.short	(.L_26 - .L_25)
.L_25:
        /*003c*/ 	.word	0x00000000
        /*0040*/ 	.short	0x000a
        /*0042*/ 	.short	0x0040
        /*0044*/ 	.byte	0x00, 0xf0, 0x11, 0x00


	//----- nvinfo : EIATTR_KPARAM_INFO
	.align		4
.L_26:
        /*0048*/ 	.byte	0x04, 0x17
        /*004a*/ 	.short	(.L_28 - .L_27)
.L_27:
        /*004c*/ 	.word	0x00000000
        /*0050*/ 	.short	0x0009
        /*0052*/ 	.short	0x003c
        /*0054*/ 	.byte	0x00, 0xf0, 0x11, 0x00


	//----- nvinfo : EIATTR_KPARAM_INFO
	.align		4
.L_28:
        /*0058*/ 	.byte	0x04, 0x17
        /*005a*/ 	.short	(.L_30 - .L_29)
.L_29:
        /*005c*/ 	.word	0x00000000
        /*0060*/ 	.short	0x0008
        /*0062*/ 	.short	0x0038
        /*0064*/ 	.byte	0x00, 0xf0, 0x11, 0x00


	//----- nvinfo : EIATTR_KPARAM_INFO
	.align		4
.L_30:
        /*0068*/ 	.byte	0x04, 0x17
        /*006a*/ 	.short	(.L_32 - .L_31)
.L_31:
        /*006c*/ 	.word	0x00000000
        /*0070*/ 	.short	0x0007
        /*0072*/ 	.short	0x0034
        /*0074*/ 	.byte	0x00, 0xf0, 0x11, 0x00


	//----- nvinfo : EIATTR_KPARAM_INFO
	.align		4
.L_32:
        /*0078*/ 	.byte	0x04, 0x17
        /*007a*/ 	.short	(.L_34 - .L_33)
.L_33:
        /*007c*/ 	.word	0x00000000
        /*0080*/ 	.short	0x0006
        /*0082*/ 	.short	0x0030
        /*0084*/ 	.byte	0x00, 0xf0, 0x11, 0x00


	//----- nvinfo : EIATTR_KPARAM_INFO
	.align		4
.L_34:
        /*0088*/ 	.byte	0x04, 0x17
        /*008a*/ 	.short	(.L_36 - .L_35)
.L_35:
        /*008c*/ 	.word	0x00000000
        /*0090*/ 	.short	0x0005
        /*0092*/ 	.short	0x0028
        /*0094*/ 	.byte	0x00, 0xf5, 0x21, 0x00


	//----- nvinfo : EIATTR_KPARAM_INFO
	.align		4
.L_36:
        /*0098*/ 	.byte	0x04, 0x17
        /*009a*/ 	.short	(.L_38 - .L_37)
.L_37:
        /*009c*/ 	.word	0x00000000
        /*00a0*/ 	.short	0x0004
        /*00a2*/ 	.short	0x0020
        /*00a4*/ 	.byte	0x00, 0xf5, 0x21, 0x00


	//----- nvinfo : EIATTR_KPARAM_INFO
	.align		4
.L_38:
        /*00a8*/ 	.byte	0x04, 0x17
        /*00aa*/ 	.short	(.L_40 - .L_39)
.L_39:
        /*00ac*/ 	.word	0x00000000
        /*00b0*/ 	.short	0x0003
        /*00b2*/ 	.short	0x0018
        /*00b4*/ 	.byte	0x00, 0xf5, 0x21, 0x00


	//----- nvinfo : EIATTR_KPARAM_INFO
	.align		4
.L_40:
        /*00b8*/ 	.byte	0x04, 0x17
        /*00ba*/ 	.short	(.L_42 - .L_41)
.L_41:
        /*00bc*/ 	.word	0x00000000
        /*00c0*/ 	.short	0x0002
        /*00c2*/ 	.short	0x0010
        /*00c4*/ 	.byte	0x00, 0xf5, 0x21, 0x00


	//----- nvinfo : EIATTR_KPARAM_INFO
	.align		4
.L_42:
        /*00c8*/ 	.byte	0x04, 0x17
        /*00ca*/ 	.short	(.L_44 - .L_43)
.L_43:
        /*00cc*/ 	.word	0x00000000
        /*00d0*/ 	.short	0x0001
        /*00d2*/ 	.short	0x0008
        /*00d4*/ 	.byte	0x00, 0xf0, 0x11, 0x00


	//----- nvinfo : EIATTR_KPARAM_INFO
	.align		4
.L_44:
        /*00d8*/ 	.byte	0x04, 0x17
        /*00da*/ 	.short	(.L_46 - .L_45)
.L_45:
        /*00dc*/ 	.word	0x00000000
        /*00e0*/ 	.short	0x0000
        /*00e2*/ 	.short	0x0000
        /*00e4*/ 	.byte	0x00, 0xf5, 0x21, 0x00


	//----- nvinfo : EIATTR_SPARSE_MMA_MASK
	.align		4
.L_46:
        /*00e8*/ 	.byte	0x03, 0x50
        /*00ea*/ 	.short	0x0000


	//----- nvinfo : EIATTR_MAXREG_COUNT
	.align		4
        /*00ec*/ 	.byte	0x03, 0x1b
        /*00ee*/ 	.short	0x00ff


	//----- nvinfo : EIATTR_EXTERNS
	.align		4
        /*00f0*/ 	.byte	0x04, 0x0f
        /*00f2*/ 	.short	(.L_48 - .L_47)


	//   ....[0]....
	.align		4
.L_47:
        /*00f4*/ 	.word	index@(vprintf)


	//----- nvinfo : EIATTR_MERCURY_ISA_VERSION
	.align		4
.L_48:
        /*00f8*/ 	.byte	0x03, 0x5f
        /*00fa*/ 	.short	0x0101


	//----- nvinfo : EIATTR_VRC_CTA_INIT_COUNT
	.align		4
        /*00fc*/ 	.byte	0x02, 0x4a
	.zero		1
	.zero		1


	//----- nvinfo : EIATTR_SYSCALL_OFFSETS
	.align		4
        /*0100*/ 	.byte	0x04, 0x46
        /*0102*/ 	.short	(.L_50 - .L_49)


	//   ....[0]....
.L_49:
        /*0104*/ 	.word	0x00000210


	//   ....[1]....
        /*0108*/ 	.word	0x00000310


	//----- nvinfo : EIATTR_EXIT_INSTR_OFFSETS
	.align		4
.L_50:
        /*010c*/ 	.byte	0x04, 0x1c
        /*010e*/ 	.short	(.L_52 - .L_51)


	//   ....[0]....
.L_51:
        /*0110*/ 	.word	0x00000220


	//   ....[1]....
        /*0114*/ 	.word	0x00000320


	//----- nvinfo : EIATTR_CRS_STACK_SIZE
	.align		4
.L_52:
        /*0118*/ 	.byte	0x04, 0x1e
        /*011a*/ 	.short	(.L_54 - .L_53)
.L_53:
        /*011c*/ 	.word	0x00000000


	//----- nvinfo : EIATTR_CBANK_PARAM_SIZE
	.align		4
.L_54:
        /*0120*/ 	.byte	0x03, 0x19
        /*0122*/ 	.short	0x0050


	//----- nvinfo : EIATTR_PARAM_CBANK
	.align		4
        /*0124*/ 	.byte	0x04, 0x0a
        /*0126*/ 	.short	(.L_56 - .L_55)
	.align		4
.L_55:
        /*0128*/ 	.word	index@(.nv.constant0.rtruncnorm_kernel)
        /*012c*/ 	.short	0x0380
        /*012e*/ 	.short	0x0050


	//----- nvinfo : EIATTR_SW_WAR
	.align		4
.L_56:
        /*0130*/ 	.byte	0x04, 0x36
        /*0132*/ 	.short	(.L_58 - .L_57)
.L_57:
        /*0134*/ 	.word	0x00000008
.L_58:


//--------------------- .nv.callgraph             --------------------------
	.section	.nv.callgraph,"",@"SHT_CUDA_CALLGRAPH"
	.align	4
	.sectionentsize	8
	.align		4
        /*0000*/ 	.word	0x00000000
	.align		4
        /*0004*/ 	.word	0xffffffff
	.align		4
        /*0008*/ 	.word	index@(rtruncnorm_kernel)
	.align		4
        /*000c*/ 	.word	index@(vprintf)
	.align		4
        /*0010*/ 	.word	0x00000000
	.align		4
        /*0014*/ 	.word	0xfffffffe
	.align		4
        /*0018*/ 	.word	0x00000000
	.align		4
        /*001c*/ 	.word	0xfffffffd
	.align		4
        /*0020*/ 	.word	0x00000000
	.align		4
        /*0024*/ 	.word	0xfffffffc


//--------------------- .nv.constant4             --------------------------
	.section	.nv.constant4,"a",@progbits
	.align	8
	.align		8
.nv.constant4:
        /*0000*/ 	.dword	vprintf
	.align		8
        /*0008*/ 	.dword	precalc_xorwow_matrix
	.align		8
        /*0010*/ 	.dword	precalc_xorwow_offset_matrix
	.align		8
        /*0018*/ 	.dword	mrg32k3aM1
	.align		8
        /*0020*/ 	.dword	mrg32k3aM2
	.align		8
        /*0028*/ 	.dword	mrg32k3aM1SubSeq
	.align		8
        /*0030*/ 	.dword	mrg32k3aM2SubSeq
	.align		8
        /*0038*/ 	.dword	mrg32k3aM1Seq
	.align		8
        /*0040*/ 	.dword	mrg32k3aM2Seq
	.align		8
        /*0048*/ 	.dword	$str
	.align		8
        /*0050*/ 	.dword	$str$1


//--------------------- .nv.constant3             --------------------------
	.section	.nv.constant3,"a",@progbits
	.align	8
.nv.constant3:
	.type		__cr_lgamma_table,@object
	.size		__cr_lgamma_table,(.L_8 - __cr_lgamma_table)
__cr_lgamma_table:
        /*0000*/ 	.byte	0x00, 0x00, 0x00, 0x00, 0x00, 0x00, 0x00, 0x00, 0x00, 0x00, 0x00, 0x00, 0x00, 0x00, 0x00, 0x00
        /*0010*/ 	.byte	0xef, 0x39, 0xfa, 0xfe, 0x42, 0x2e, 0xe6, 0x3f, 0x02, 0x20, 0x2a, 0xfa, 0x0b, 0xab, 0xfc, 0x3f
        /*0020*/ 	.byte	0xf9, 0x2c, 0x92, 0x7c, 0xa7, 0x6c, 0x09, 0x40, 0xc9, 0x79, 0x44, 0x3c, 0x64, 0x26, 0x13, 0x40
        /*0030*/ 	.byte	0xca, 0x01, 0xcf, 0x3a, 0x27, 0x51, 0x1a, 0x40, 0x30, 0xcc, 0x2d, 0xf3, 0xe1, 0x0c, 0x21, 0x40
        /*0040*/ 	.byte	0x0d, 0xb7, 0xfc, 0x82, 0x8e, 0x35, 0x25, 0x40
.L_8:


//--------------------- .text.rtruncnorm_kernel   --------------------------
	.section	.text.rtruncnorm_kernel,"ax",@progbits
	.align	128
        .global         rtruncnorm_kernel
        .type           rtruncnorm_kernel,@function
        .size           rtruncnorm_kernel,(.L_x_4 - rtruncnorm_kernel)
        .other          rtruncnorm_kernel,@"STO_CUDA_ENTRY STV_DEFAULT"
rtruncnorm_kernel:
.text.rtruncnorm_kernel:
[----:B------:R-:W0:Y:S01]  /*0000*/  LDC R1, c[0x0][0x37c] ;  /* 0x0000df00ff017b82 */ /* 0x000e220000000800 */
[----:B------:R-:W1:Y:S01]  /*0010*/  S2R R8, SR_CTAID.X ;  /* 0x0000000000087919 */ /* 0x000e620000002500 */
[----:B------:R-:W2:Y:S06]  /*0020*/  LDCU UR5, c[0x0][0x2fc] ;  /* 0x00005f80ff0577ac */ /* 0x000eac0008000800 */
[----:B------:R-:W1:Y:S01]  /*0030*/  LDC R10, c[0x0][0x370] ;  /* 0x0000dc00ff0a7b82 */ /* 0x000e620000000800 */
[----:B0-----:R-:W-:Y:S01]  /*0040*/  VIADD R1, R1, 0xffffffd8 ;  /* 0xffffffd801017836 */ /* 0x001fe20000000000 */
[----:B------:R-:W1:Y:S01]  /*0050*/  S2R R9, SR_CTAID.Y ;  /* 0x0000000000097919 */ /* 0x000e620000002600 */
[----:B------:R-:W0:Y:S01]  /*0060*/  LDCU UR6, c[0x0][0x360] ;  /* 0x00006c00ff0677ac */ /* 0x000e220008000800 */
[----:B------:R-:W3:Y:S01]  /*0070*/  S2R R3, SR_TID.Z ;  /* 0x0000000000037919 */ /* 0x000ee20000002300 */
[----:B------:R-:W4:Y:S01]  /*0080*/  LDCU UR7, c[0x0][0x364] ;  /* 0x00006c80ff0777ac */ /* 0x000f220008000800 */
[----:B------:R-:W4:Y:S01]  /*0090*/  S2R R13, SR_TID.Y ;  /* 0x00000000000d7919 */ /* 0x000f220000002200 */
[----:B------:R-:W3:Y:S01]  /*00a0*/  LDCU UR8, c[0x0][0x368] ;  /* 0x00006d00ff0877ac */ /* 0x000ee20008000800 */
[----:B------:R-:W0:Y:S01]  /*00b0*/  S2R R12, SR_TID.X ;  /* 0x00000000000c7919 */ /* 0x000e220000002100 */
[----:B------:R-:W5:Y:S02]  /*00c0*/  LDCU UR4, c[0x0][0x2f8] ;  /* 0x00005f00ff0477ac */ /* 0x000f640008000800 */
[----:B-----5:R-:W-:Y:S01]  /*00d0*/  IADD3 R6, P1, PT, R1, UR4, RZ ;  /* 0x0000000401067c10 */ /* 0x020fe2000ff3e0ff */
[----:B-1----:R-:W-:-:S03]  /*00e0*/  IMAD R0, R9, R10, R8 ;  /* 0x0000000a09007224 */ /* 0x002fc600078e0208 */
[----:B--2---:R-:W-:Y:S01]  /*00f0*/  IADD3.X R7, PT, PT, RZ, UR5, RZ, P1, !PT ;  /* 0x00000005ff077c10 */ /* 0x004fe20008ffe4ff */
[----:B---3--:R-:W-:-:S04]  /*0100*/  IMAD R0, R0, UR8, R3 ;  /* 0x0000000800007c24 */ /* 0x008fc8000f8e0203 */
[----:B----4-:R-:W-:-:S04]  /*0110*/  IMAD R15, R0, UR7, R13 ;  /* 0x00000007000f7c24 */ /* 0x010fc8000f8e020d */
[----:B0-----:R-:W-:-:S05]  /*0120*/  IMAD R15, R15, UR6, R12 ;  /* 0x000000060f0f7c24 */ /* 0x001fca000f8e020c */
[----:B------:R-:W-:-:S13]  /*0130*/  ISETP.GT.AND P0, PT, R15, 0x4e1f, PT ;  /* 0x00004e1f0f00780c */ /* 0x000fda0003f04270 */
[----:B------:R-:W-:Y:S05]  /*0140*/  @P0 BRA `(.L_x_0) ;  /* 0x0000000000380947 */ /* 0x000fea0003800000 */
[----:B------:R-:W0:Y:S01]  /*0150*/  LDC R11, c[0x0][0x374] ;  /* 0x0000dd00ff0b7b82 */ /* 0x000e220000000800 */
[----:B------:R-:W-:Y:S01]  /*0160*/  IMAD.MOV.U32 R14, RZ, RZ, R13 ;  /* 0x000000ffff0e7224 */ /* 0x000fe200078e000d */
[----:B------:R-:W-:Y:S01]  /*0170*/  MOV R0, 0x0 ;  /* 0x0000000000007802 */ /* 0x000fe20000000f00 */
[----:B------:R1:W-:Y:S01]  /*0180*/  STL.64 [R1], R8 ;  /* 0x0000000801007387 */ /* 0x0003e20000100a00 */
[----:B------:R-:W2:Y:S03]  /*0190*/  LDCU.64 UR4, c[0x4][0x48] ;  /* 0x01000900ff0477ac */ /* 0x000ea60008000a00 */
[----:B------:R1:W-:Y:S01]  /*01a0*/  STL.64 [R1+0x10], R12 ;  /* 0x0000100c01007387 */ /* 0x0003e20000100a00 */
[----:B------:R1:W3:Y:S03]  /*01b0*/  LDC.64 R2, c[0x4][R0] ;  /* 0x0100000000027b82 */ /* 0x0002e60000000a00 */
[----:B------:R1:W-:Y:S01]  /*01c0*/  STL.64 [R1+0x18], R14 ;  /* 0x0000180e01007387 */ /* 0x0003e20000100a00 */
[----:B--2---:R-:W-:Y:S01]  /*01d0*/  MOV R4, UR4 ;  /* 0x0000000400047c02 */ /* 0x004fe20008000f00 */
[----:B------:R-:W-:-:S02]  /*01e0*/  IMAD.U32 R5, RZ, RZ, UR5 ;  /* 0x00000005ff057e24 */ /* 0x000fc4000f8e00ff */
[----:B0-----:R1:W-:Y:S05]  /*01f0*/  STL.64 [R1+0x8], R10 ;  /* 0x0000080a01007387 */ /* 0x0013ea0000100a00 */
[----:B------:R-:W-:-:S07]  /*0200*/  LEPC R20, `(.L_x_1) ;  /* 0x000000001014794e */ /* 0x000fce0000000000 */
[----:B-1-3--:R-:W-:Y:S05]  /*0210*/  CALL.ABS.NOINC R2 ;  /* 0x0000000002007343 */ /* 0x00afea0003c00000 */
.L_x_1:
[----:B------:R-:W-:Y:S05]  /*0220*/  EXIT ;  /* 0x000000000000794d */ /* 0x000fea0003800000 */
.L_x_0:
[----:B------:R-:W0:Y:S01]  /*0230*/  LDC R11, c[0x0][0x374] ;  /* 0x0000dd00ff0b7b82 */ /* 0x000e220000000800 */
[----:B------:R-:W-:Y:S01]  /*0240*/  MOV R2, 0x0 ;  /* 0x0000000000027802 */ /* 0x000fe20000000f00 */
[----:B------:R-:W-:Y:S01]  /*0250*/  IMAD.MOV.U32 R0, RZ, RZ, 0x4e20 ;  /* 0x00004e20ff007424 */ /* 0x000fe200078e00ff */
[----:B------:R-:W-:Y:S01]  /*0260*/  MOV R14, R13 ;  /* 0x0000000d000e7202 */ /* 0x000fe20000000f00 */
[----:B------:R1:W-:Y:S01]  /*0270*/  STL.64 [R1], R8 ;  /* 0x0000000801007387 */ /* 0x0003e20000100a00 */
[----:B------:R-:W2:Y:S03]  /*0280*/  LDCU.64 UR4, c[0x4][0x50] ;  /* 0x01000a00ff0477ac */ /* 0x000ea60008000a00 */
[----:B------:R1:W-:Y:S01]  /*0290*/  STL.64 [R1+0x10], R12 ;  /* 0x0000100c01007387 */ /* 0x0003e20000100a00 */
[----:B------:R-:W3:Y:S03]  /*02a0*/  LDC.64 R2, c[0x4][R2] ;  /* 0x0100000002027b82 */ /* 0x000ee60000000a00 */
[----:B------:R1:W-:Y:S04]  /*02b0*/  STL.64 [R1+0x18], R14 ;  /* 0x0000180e01007387 */ /* 0x0003e80000100a00 */
[----:B------:R1:W-:Y:S01]  /*02c0*/  STL [R1+0x20], R0 ;  /* 0x0000200001007387 */ /* 0x0003e20000100800 */
[----:B--2---:R-:W-:-:S03]  /*02d0*/  MOV R4, UR4 ;  /* 0x0000000400047c02 */ /* 0x004fc60008000f00 */
[----:B0-----:R1:W-:Y:S01]  /*02e0*/  STL.64 [R1+0x8], R10 ;  /* 0x0000080a01007387 */ /* 0x0013e20000100a00 */
[----:B------:R-:W-:-:S07]  /*02f0*/  IMAD.U32 R5, RZ, RZ, UR5 ;  /* 0x00000005ff057e24 */ /* 0x000fce000f8e00ff */
[----:B------:R-:W-:-:S07]  /*0300*/  LEPC R20, `(.L_x_2) ;  /* 0x000000001014794e */ /* 0x000fce0000000000 */
[----:B-1-3--:R-:W-:Y:S05]  /*0310*/  CALL.ABS.NOINC R2 ;  /* 0x0000000002007343 */ /* 0x00afea0003c00000 */
.L_x_2:
[----:B------:R-:W-:Y:S05]  /*0320*/  EXIT ;  /* 0x000000000000794d */ /* 0x000fea0003800000 */
.L_x_3:
[----:B------:R-:W-:-:S00]  /*0330*/  BRA `(.L_x_3) ;  /* 0xfffffffc00fc7947 */ /* 0x000fc0000383ffff */
[----:B------:R-:W-:-:S00]  /*0340*/  NOP ;  /* 0x0000000000007918 */ /* 0x000fc00000000000 */
        /* <DEDUP_REMOVED lines=11> */
.L_x_4:


//--------------------- .nv.global.init           --------------------------
	.section	.nv.global.init,"aw",@progbits
	.align	4
.nv.global.init:
	.type		mrg32k3aM1SubSeq,@object
	.size		mrg32k3aM1SubSeq,(mrg32k3aM2SubSeq - mrg32k3aM1SubSeq)
mrg32k3aM1SubSeq:
        /*0000*/ 	.byte	0x0b, 0xcc, 0xee, 0x04, 0x73, 0x29, 0x8b, 0x6f, 0xf6, 0x53, 0x03, 0xf6, 0x23, 0xf6, 0xea, 0xda
        /* <DEDUP_REMOVED lines=125> */
	.type		mrg32k3aM2SubSeq,@object
	.size		mrg32k3aM2SubSeq,(mrg32k3aM1 - mrg32k3aM2SubSeq)
mrg32k3aM2SubSeq:
        /* <DEDUP_REMOVED lines=126> */
	.type		mrg32k3aM1,@object
	.size		mrg32k3aM1,(mrg32k3aM1Seq - mrg32k3aM1)
mrg32k3aM1:
        /* <DEDUP_REMOVED lines=144> */
	.type		mrg32k3aM1Seq,@object
	.size		mrg32k3aM1Seq,(mrg32k3aM2 - mrg32k3aM1Seq)
mrg32k3aM1Seq:
        /* <DEDUP_REMOVED lines=144> */
	.type		mrg32k3aM2,@object
	.size		mrg32k3aM2,(mrg32k3aM2Seq - mrg32k3aM2)
mrg32k3aM2:
        /* <DEDUP_REMOVED lines=144> */
	.type		mrg32k3aM2Seq,@object
	.size		mrg32k3aM2Seq,(precalc_xorwow_matrix - mrg32k3aM2Seq)
mrg32k3aM2Seq:
        /* <DEDUP_REMOVED lines=144> */
	.type		precalc_xorwow_matrix,@object
	.size		precalc_xorwow_matrix,(precalc_xorwow_offset_matrix - precalc_xorwow_matrix)
precalc_xorwow_matrix:
        /* <DEDUP_REMOVED lines=6400> */
	.type		precalc_xorwow_offset_matrix,@object
	.size		precalc_xorwow_offset_matrix,($str - precalc_xorwow_offset_matrix)
precalc_xorwow_offset_matrix:
        /* <DEDUP_REMOVED lines=6400> */
	.type		$str,@object
	.size		$str,($str$1 - $str)
$str:
        /*353c0*/ 	.byte	0x48, 0x65, 0x6c, 0x6c, 0x6f, 0x20, 0x77, 0x6f, 0x72, 0x6c, 0x64, 0x21, 0x20, 0x4d, 0x79, 0x20
        /*353d0*/ 	.byte	0x62, 0x6c, 0x6f, 0x63, 0x6b, 0x20, 0x69, 0x6e, 0x64, 0x65, 0x78, 0x20, 0x69, 0x73, 0x20, 0x28
        /*353e0*/ 	.byte	0x25, 0x64, 0x2c, 0x25, 0x64, 0x29, 0x20, 0x5b, 0x47, 0x72, 0x69, 0x64, 0x20, 0x64, 0x69, 0x6d
        /*353f0*/ 	.byte	0x73, 0x3d, 0x28, 0x25, 0x64, 0x2c, 0x25, 0x64, 0x29, 0x5d, 0x2c, 0x20, 0x33, 0x44, 0x2d, 0x74
        /*35400*/ 	.byte	0x68, 0x72, 0x65, 0x61, 0x64, 0x20, 0x69, 0x6e, 0x64, 0x65, 0x78, 0x20, 0x77, 0x69, 0x74, 0x68
        /*35410*/ 	.byte	0x69, 0x6e, 0x20, 0x62, 0x6c, 0x6f, 0x63, 0x6b, 0x3d, 0x28, 0x25, 0x64, 0x2c, 0x25, 0x64, 0x2c
        /*35420*/ 	.byte	0x25, 0x64, 0x29, 0x20, 0x3d, 0x3e, 0x20, 0x74, 0x68, 0x72, 0x65, 0x61, 0x64, 0x20, 0x69, 0x6e
        /*35430*/ 	.byte	0x64, 0x65, 0x78, 0x3d, 0x25, 0x64, 0x0a, 0x00
	.type		$str$1,@object
	.size		$str$1,(.L_10 - $str$1)
$str$1:
        /* <DEDUP_REMOVED lines=10> */
        /*354d8*/ 	.byte	0x25, 0x64, 0x20, 0x23, 0x23, 0x23, 0x5d, 0x0a, 0x00
.L_10:


//--------------------- .nv.shared.reserved.0     --------------------------
	.section	.nv.shared.reserved.0,"aw",@nobits
	.weak		__nv_reservedSMEM_offset_0_alias
	.size		__nv_reservedSMEM_offset_0_alias, 0, 64
	.other		__nv_reservedSMEM_offset_0_alias,@"STO_CUDA_RESERVED_SHARED STV_DEFAULT"
__nv_reservedSMEM_offset_0_alias:
	.zero		0
	.zero		64


//--------------------- .nv.constant0.rtruncnorm_kernel --------------------------
	.section	.nv.constant0.rtruncnorm_kernel,"a",@progbits
	.sectionflags	@""
	.align	4
.nv.constant0.rtruncnorm_kernel:
	.zero		976


//--------------------- SYMBOLS --------------------------

	.type		.nv.reservedSmem.offset0,@object
	.size		.nv.reservedSmem.offset0,0x4
	.type		vprintf,@function
